//
// Generated by NVIDIA NVVM Compiler
//
// Compiler Build ID: CL-36424714
// Cuda compilation tools, release 13.0, V13.0.88
// Based on NVVM 20.0.0
//

.version 9.0
.target sm_100
.address_size 64

	// .globl	_Z6kernelyP6uchar4ii

.visible .entry _Z6kernelyP6uchar4ii(
	.param .u64 _Z6kernelyP6uchar4ii_param_0,
	.param .u64 .ptr .align 1 _Z6kernelyP6uchar4ii_param_1,
	.param .u32 _Z6kernelyP6uchar4ii_param_2,
	.param .u32 _Z6kernelyP6uchar4ii_param_3
)
{
	.reg .pred 	%p<5>;
	.reg .b16 	%rs<55>;
	.reg .b32 	%r<68>;
	.reg .b32 	%f<7>;
	.reg .b64 	%rd<6>;
	.reg .b64 	%fd<78>;

	ld.param.u64 	%rd2, [_Z6kernelyP6uchar4ii_param_0];
	ld.param.u64 	%rd3, [_Z6kernelyP6uchar4ii_param_1];
	ld.param.u32 	%r12, [_Z6kernelyP6uchar4ii_param_2];
	ld.param.u32 	%r13, [_Z6kernelyP6uchar4ii_param_3];
	mov.u32 	%r1, %ntid.x;
	mov.u32 	%r14, %ctaid.x;
	mov.u32 	%r15, %tid.x;
	mad.lo.s32 	%r2, %r1, %r14, %r15;
	mov.u32 	%r3, %ntid.y;
	mov.u32 	%r16, %ctaid.y;
	mov.u32 	%r17, %tid.y;
	mad.lo.s32 	%r66, %r3, %r16, %r17;
	setp.ge.s32 	%p1, %r66, %r13;
	@%p1 bra 	$L__BB0_6;
	mov.u32 	%r18, %nctaid.y;
	mul.lo.s32 	%r5, %r3, %r18;
	mov.u32 	%r19, %nctaid.x;
	mul.lo.s32 	%r6, %r1, %r19;
	cvta.to.global.u64 	%rd1, %rd3;
$L__BB0_2:
	setp.ge.s32 	%p2, %r2, %r12;
	@%p2 bra 	$L__BB0_5;
	cvt.rn.f32.u32 	%f1, %r66;
	mul.lo.s32 	%r8, %r66, %r12;
	add.s32 	%r20, %r66, -1;
	cvt.rn.f32.s32 	%f2, %r20;
	add.s32 	%r21, %r66, 1;
	cvt.rn.f32.u32 	%f3, %r21;
	mov.u32 	%r67, %r2;
$L__BB0_4:
	add.s32 	%r22, %r67, -1;
	cvt.rn.f32.s32 	%f4, %r22;
	tex.2d.v4.u32.f32 	{%r23, %r24, %r25, %r26}, [%rd2, {%f4, %f2}];
	cvt.u16.u32 	%rs1, %r23;
	and.b16  	%rs2, %rs1, 255;
	cvt.u16.u32 	%rs3, %r24;
	and.b16  	%rs4, %rs3, 255;
	cvt.u16.u32 	%rs5, %r25;
	and.b16  	%rs6, %rs5, 255;
	cvt.rn.f64.u16 	%fd1, %rs2;
	cvt.rn.f64.u16 	%fd2, %rs4;
	mul.f64 	%fd3, %fd2, 0d3FE2C8B439581062;
	fma.rn.f64 	%fd4, %fd1, 0d3FD322D0E5604189, %fd3;
	cvt.rn.f64.u16 	%fd5, %rs6;
	fma.rn.f64 	%fd6, %fd5, 0d3FBD2F1A9FBE76C9, %fd4;
	mov.f64 	%fd7, 0d0000000000000000;
	sub.f64 	%fd8, %fd7, %fd6;
	tex.2d.v4.u32.f32 	{%r27, %r28, %r29, %r30}, [%rd2, {%f4, %f1}];
	cvt.u16.u32 	%rs7, %r27;
	and.b16  	%rs8, %rs7, 255;
	cvt.u16.u32 	%rs9, %r28;
	and.b16  	%rs10, %rs9, 255;
	cvt.u16.u32 	%rs11, %r29;
	and.b16  	%rs12, %rs11, 255;
	cvt.rn.f64.u16 	%fd9, %rs8;
	cvt.rn.f64.u16 	%fd10, %rs10;
	mul.f64 	%fd11, %fd10, 0d3FE2C8B439581062;
	fma.rn.f64 	%fd12, %fd9, 0d3FD322D0E5604189, %fd11;
	cvt.rn.f64.u16 	%fd13, %rs12;
	fma.rn.f64 	%fd14, %fd13, 0d3FBD2F1A9FBE76C9, %fd12;
	add.f64 	%fd15, %fd14, %fd14;
	sub.f64 	%fd16, %fd8, %fd15;
	fma.rn.f64 	%fd17, %fd14, 0d0000000000000000, %fd8;
	tex.2d.v4.u32.f32 	{%r31, %r32, %r33, %r34}, [%rd2, {%f4, %f3}];
	cvt.u16.u32 	%rs13, %r31;
	and.b16  	%rs14, %rs13, 255;
	cvt.u16.u32 	%rs15, %r32;
	and.b16  	%rs16, %rs15, 255;
	cvt.u16.u32 	%rs17, %r33;
	and.b16  	%rs18, %rs17, 255;
	cvt.rn.f64.u16 	%fd18, %rs14;
	cvt.rn.f64.u16 	%fd19, %rs16;
	mul.f64 	%fd20, %fd19, 0d3FE2C8B439581062;
	fma.rn.f64 	%fd21, %fd18, 0d3FD322D0E5604189, %fd20;
	cvt.rn.f64.u16 	%fd22, %rs18;
	fma.rn.f64 	%fd23, %fd22, 0d3FBD2F1A9FBE76C9, %fd21;
	sub.f64 	%fd24, %fd16, %fd23;
	add.f64 	%fd25, %fd17, %fd23;
	cvt.rn.f32.s32 	%f5, %r67;
	tex.2d.v4.u32.f32 	{%r35, %r36, %r37, %r38}, [%rd2, {%f5, %f2}];
	cvt.u16.u32 	%rs19, %r35;
	and.b16  	%rs20, %rs19, 255;
	cvt.u16.u32 	%rs21, %r36;
	and.b16  	%rs22, %rs21, 255;
	cvt.u16.u32 	%rs23, %r37;
	and.b16  	%rs24, %rs23, 255;
	cvt.rn.f64.u16 	%fd26, %rs20;
	cvt.rn.f64.u16 	%fd27, %rs22;
	mul.f64 	%fd28, %fd27, 0d3FE2C8B439581062;
	fma.rn.f64 	%fd29, %fd26, 0d3FD322D0E5604189, %fd28;
	cvt.rn.f64.u16 	%fd30, %rs24;
	fma.rn.f64 	%fd31, %fd30, 0d3FBD2F1A9FBE76C9, %fd29;
	fma.rn.f64 	%fd32, %fd31, 0d0000000000000000, %fd24;
	add.f64 	%fd33, %fd31, %fd31;
	sub.f64 	%fd34, %fd25, %fd33;
	tex.2d.v4.u32.f32 	{%r39, %r40, %r41, %r42}, [%rd2, {%f5, %f1}];
	cvt.u16.u32 	%rs25, %r39;
	and.b16  	%rs26, %rs25, 255;
	cvt.u16.u32 	%rs27, %r40;
	and.b16  	%rs28, %rs27, 255;
	cvt.u16.u32 	%rs29, %r41;
	and.b16  	%rs30, %rs29, 255;
	cvt.rn.f64.u16 	%fd35, %rs26;
	cvt.rn.f64.u16 	%fd36, %rs28;
	mul.f64 	%fd37, %fd36, 0d3FE2C8B439581062;
	fma.rn.f64 	%fd38, %fd35, 0d3FD322D0E5604189, %fd37;
	cvt.rn.f64.u16 	%fd39, %rs30;
	fma.rn.f64 	%fd40, %fd39, 0d3FBD2F1A9FBE76C9, %fd38;
	fma.rn.f64 	%fd41, %fd40, 0d0000000000000000, %fd32;
	fma.rn.f64 	%fd42, %fd40, 0d0000000000000000, %fd34;
	tex.2d.v4.u32.f32 	{%r43, %r44, %r45, %r46}, [%rd2, {%f5, %f3}];
	cvt.u16.u32 	%rs31, %r43;
	and.b16  	%rs32, %rs31, 255;
	cvt.u16.u32 	%rs33, %r44;
	and.b16  	%rs34, %rs33, 255;
	cvt.u16.u32 	%rs35, %r45;
	and.b16  	%rs36, %rs35, 255;
	cvt.rn.f64.u16 	%fd43, %rs32;
	cvt.rn.f64.u16 	%fd44, %rs34;
	mul.f64 	%fd45, %fd44, 0d3FE2C8B439581062;
	fma.rn.f64 	%fd46, %fd43, 0d3FD322D0E5604189, %fd45;
	cvt.rn.f64.u16 	%fd47, %rs36;
	fma.rn.f64 	%fd48, %fd47, 0d3FBD2F1A9FBE76C9, %fd46;
	fma.rn.f64 	%fd49, %fd48, 0d0000000000000000, %fd41;
	fma.rn.f64 	%fd50, %fd48, 0d4000000000000000, %fd42;
	add.s32 	%r47, %r67, 1;
	cvt.rn.f32.s32 	%f6, %r47;
	tex.2d.v4.u32.f32 	{%r48, %r49, %r50, %r51}, [%rd2, {%f6, %f2}];
	cvt.u16.u32 	%rs37, %r48;
	and.b16  	%rs38, %rs37, 255;
	cvt.u16.u32 	%rs39, %r49;
	and.b16  	%rs40, %rs39, 255;
	cvt.u16.u32 	%rs41, %r50;
	and.b16  	%rs42, %rs41, 255;
	cvt.rn.f64.u16 	%fd51, %rs38;
	cvt.rn.f64.u16 	%fd52, %rs40;
	mul.f64 	%fd53, %fd52, 0d3FE2C8B439581062;
	fma.rn.f64 	%fd54, %fd51, 0d3FD322D0E5604189, %fd53;
	cvt.rn.f64.u16 	%fd55, %rs42;
	fma.rn.f64 	%fd56, %fd55, 0d3FBD2F1A9FBE76C9, %fd54;
	add.f64 	%fd57, %fd49, %fd56;
	sub.f64 	%fd58, %fd50, %fd56;
	tex.2d.v4.u32.f32 	{%r52, %r53, %r54, %r55}, [%rd2, {%f6, %f1}];
	cvt.u16.u32 	%rs43, %r52;
	and.b16  	%rs44, %rs43, 255;
	cvt.u16.u32 	%rs45, %r53;
	and.b16  	%rs46, %rs45, 255;
	cvt.u16.u32 	%rs47, %r54;
	and.b16  	%rs48, %rs47, 255;
	cvt.rn.f64.u16 	%fd59, %rs44;
	cvt.rn.f64.u16 	%fd60, %rs46;
	mul.f64 	%fd61, %fd60, 0d3FE2C8B439581062;
	fma.rn.f64 	%fd62, %fd59, 0d3FD322D0E5604189, %fd61;
	cvt.rn.f64.u16 	%fd63, %rs48;
	fma.rn.f64 	%fd64, %fd63, 0d3FBD2F1A9FBE76C9, %fd62;
	fma.rn.f64 	%fd65, %fd64, 0d4000000000000000, %fd57;
	fma.rn.f64 	%fd66, %fd64, 0d0000000000000000, %fd58;
	tex.2d.v4.u32.f32 	{%r56, %r57, %r58, %r59}, [%rd2, {%f6, %f3}];
	cvt.u16.u32 	%rs49, %r56;
	and.b16  	%rs50, %rs49, 255;
	cvt.u16.u32 	%rs51, %r57;
	and.b16  	%rs52, %rs51, 255;
	cvt.u16.u32 	%rs53, %r58;
	and.b16  	%rs54, %rs53, 255;
	cvt.rn.f64.u16 	%fd67, %rs50;
	cvt.rn.f64.u16 	%fd68, %rs52;
	mul.f64 	%fd69, %fd68, 0d3FE2C8B439581062;
	fma.rn.f64 	%fd70, %fd67, 0d3FD322D0E5604189, %fd69;
	cvt.rn.f64.u16 	%fd71, %rs54;
	fma.rn.f64 	%fd72, %fd71, 0d3FBD2F1A9FBE76C9, %fd70;
	add.f64 	%fd73, %fd65, %fd72;
	add.f64 	%fd74, %fd66, %fd72;
	mul.f64 	%fd75, %fd74, %fd74;
	fma.rn.f64 	%fd76, %fd73, %fd73, %fd75;
	sqrt.rn.f64 	%fd77, %fd76;
	cvt.rzi.s32.f64 	%r60, %fd77;
	min.s32 	%r61, %r60, 255;
	max.s32 	%r62, %r61, 0;
	add.s32 	%r63, %r67, %r8;
	mul.wide.s32 	%rd4, %r63, 4;
	add.s64 	%rd5, %rd1, %rd4;
	prmt.b32 	%r64, %r62, %r62, 0x3340U;
	prmt.b32 	%r65, %r64, %r64, 0x5410U;
	st.global.u32 	[%rd5], %r65;
	add.s32 	%r67, %r67, %r6;
	setp.lt.s32 	%p3, %r67, %r12;
	@%p3 bra 	$L__BB0_4;
$L__BB0_5:
	add.s32 	%r66, %r66, %r5;
	setp.lt.s32 	%p4, %r66, %r13;
	@%p4 bra 	$L__BB0_2;
$L__BB0_6:
	ret;

}


// ===== COMPILED SASS (sm_100) =====

	.target	sm_100

	.elftype	@"ET_EXEC"


//--------------------- .note.nv.tkinfo           --------------------------
	.section	.note.nv.tkinfo,"",@"SHT_NOTE"
	.sectionflags	@"SHF_NOTE_NV_TKINFO"
	.tkinfo
        /*0018*/ 	.word	0x00000002
        /*0030*/ 	.string	""
        /*0030*/ 	.string	"ptxas"
        /*0030*/ 	.string	"Cuda compilation tools, release 13.0, V13.0.88"
        /*0030*/ 	.string	"Build cuda_13.0.r13.0/compiler.36424714_0"
        /*0030*/ 	.string	"-arch sm_100 -m 64 "



//--------------------- .note.nv.cuinfo           --------------------------
	.section	.note.nv.cuinfo,"",@"SHT_NOTE"
	.sectionflags	@"SHF_NOTE_NV_CUINFO"
        /*0018*/ 	.short	0x0002
        /*001a*/ 	.short	0x0064
        /*001c*/ 	.short	0x0082
	.zero		2


//--------------------- .nv.info                  --------------------------
	.section	.nv.info,"",@"SHT_CUDA_INFO"
	.align	4


	//----- nvinfo : EIATTR_REGCOUNT
	.align		4
        /*0000*/ 	.byte	0x04, 0x2f
        /*0002*/ 	.short	(.L_1 - .L_0)
	.align		4
.L_0:
        /*0004*/ 	.word	index@(_Z6kernelyP6uchar4ii)
        /*0008*/ 	.word	0x00000020


	//----- nvinfo : EIATTR_FRAME_SIZE
	.align		4
.L_1:
        /*000c*/ 	.byte	0x04, 0x11
        /*000e*/ 	.short	(.L_3 - .L_2)
	.align		4
.L_2:
        /*0010*/ 	.word	index@($__internal_0_$__cuda_sm20_dsqrt_rn_f64_mediumpath_v1)
        /*0014*/ 	.word	0x00000000


	//----- nvinfo : EIATTR_FRAME_SIZE
	.align		4
.L_3:
        /*0018*/ 	.byte	0x04, 0x11
        /*001a*/ 	.short	(.L_5 - .L_4)
	.align		4
.L_4:
        /*001c*/ 	.word	index@(_Z6kernelyP6uchar4ii)
        /*0020*/ 	.word	0x00000000


	//----- nvinfo : EIATTR_MIN_STACK_SIZE
	.align		4
.L_5:
        /*0024*/ 	.byte	0x04, 0x12
        /*0026*/ 	.short	(.L_7 - .L_6)
	.align		4
.L_6:
        /*0028*/ 	.word	index@(_Z6kernelyP6uchar4ii)
        /*002c*/ 	.word	0x00000000
.L_7:


//--------------------- .nv.compat                --------------------------
	.section	.nv.compat,"",@"SHT_CUDA_COMPAT_INFO"
	.align	4
        /*0000*/ 	.byte	0x02, 0x09, 0x00, 0x00, 0x02, 0x02, 0x02, 0x00, 0x02, 0x05, 0x05, 0x00, 0x03, 0x07, 0x01, 0x01
        /*0010*/ 	.byte	0x02, 0x03, 0x00, 0x00, 0x02, 0x06, 0x01, 0x00, 0x04, 0x0b, 0x08, 0x00, 0x01, 0x00, 0x00, 0x00
        /*0020*/ 	.byte	0x00, 0x00, 0x00, 0x00


//--------------------- .nv.info._Z6kernelyP6uchar4ii --------------------------
	.section	.nv.info._Z6kernelyP6uchar4ii,"",@"SHT_CUDA_INFO"
	.sectionflags	@""
	.align	4


	//----- nvinfo : EIATTR_CUDA_API_VERSION
	.align		4
        /*0000*/ 	.byte	0x04, 0x37
        /*0002*/ 	.short	(.L_9 - .L_8)
.L_8:
        /*0004*/ 	.word	0x00000082


	//----- nvinfo : EIATTR_KPARAM_INFO
	.align		4
.L_9:
        /*0008*/ 	.byte	0x04, 0x17
        /*000a*/ 	.short	(.L_11 - .L_10)
.L_10:
        /*000c*/ 	.word	0x00000000
        /*0010*/ 	.short	0x0003
        /*0012*/ 	.short	0x0014
        /*0014*/ 	.byte	0x00, 0xf0, 0x11, 0x00


	//----- nvinfo : EIATTR_KPARAM_INFO
	.align		4
.L_11:
        /*0018*/ 	.byte	0x04, 0x17
        /*001a*/ 	.short	(.L_13 - .L_12)
.L_12:
        /*001c*/ 	.word	0x00000000
        /*0020*/ 	.short	0x0002
        /*0022*/ 	.short	0x0010
        /*0024*/ 	.byte	0x00, 0xf0, 0x11, 0x00


	//----- nvinfo : EIATTR_KPARAM_INFO
	.align		4
.L_13:
        /*0028*/ 	.byte	0x04, 0x17
        /*002a*/ 	.short	(.L_15 - .L_14)
.L_14:
        /*002c*/ 	.word	0x00000000
        /*0030*/ 	.short	0x0001
        /*0032*/ 	.short	0x0008
        /*0034*/ 	.byte	0x00, 0xf5, 0x21, 0x00


	//----- nvinfo : EIATTR_KPARAM_INFO
	.align		4
.L_15:
        /*0038*/ 	.byte	0x04, 0x17
        /*003a*/ 	.short	(.L_17 - .L_16)
.L_16:
        /*003c*/ 	.word	0x00000000
        /*0040*/ 	.short	0x0000
        /*0042*/ 	.short	0x0000
        /*0044*/ 	.byte	0x00, 0xf0, 0x21, 0x00


	//----- nvinfo : EIATTR_SPARSE_MMA_MASK
	.align		4
.L_17:
        /*0048*/ 	.byte	0x03, 0x50
        /*004a*/ 	.short	0x0000


	//----- nvinfo : EIATTR_MAXREG_COUNT
	.align		4
        /*004c*/ 	.byte	0x03, 0x1b
        /*004e*/ 	.short	0x00ff


	//----- nvinfo : EIATTR_MERCURY_ISA_VERSION
	.align		4
        /*0050*/ 	.byte	0x03, 0x5f
        /*0052*/ 	.short	0x0101


	//----- nvinfo : EIATTR_VRC_CTA_INIT_COUNT
	.align		4
        /*0054*/ 	.byte	0x02, 0x4a
	.zero		1
	.zero		1


	//----- nvinfo : EIATTR_EXIT_INSTR_OFFSETS
	.align		4
        /*0058*/ 	.byte	0x04, 0x1c
        /*005a*/ 	.short	(.L_19 - .L_18)


	//   ....[0]....
.L_18:
        /*005c*/ 	.word	0x000000b0


	//   ....[1]....
        /*0060*/ 	.word	0x00000cc0


	//----- nvinfo : EIATTR_CRS_STACK_SIZE
	.align		4
.L_19:
        /*0064*/ 	.byte	0x04, 0x1e
        /*0066*/ 	.short	(.L_21 - .L_20)
.L_20:
        /*0068*/ 	.word	0x00000000


	//----- nvinfo : EIATTR_CBANK_PARAM_SIZE
	.align		4
.L_21:
        /*006c*/ 	.byte	0x03, 0x19
        /*006e*/ 	.short	0x0018


	//----- nvinfo : EIATTR_PARAM_CBANK
	.align		4
        /*0070*/ 	.byte	0x04, 0x0a
        /*0072*/ 	.short	(.L_23 - .L_22)
	.align		4
.L_22:
        /*0074*/ 	.word	index@(.nv.constant0._Z6kernelyP6uchar4ii)
        /*0078*/ 	.short	0x0380
        /*007a*/ 	.short	0x0018


	//----- nvinfo : EIATTR_SW_WAR
	.align		4
.L_23:
        /*007c*/ 	.byte	0x04, 0x36
        /*007e*/ 	.short	(.L_25 - .L_24)
.L_24:
        /*0080*/ 	.word	0x00000008
.L_25:


//--------------------- .nv.callgraph             --------------------------
	.section	.nv.callgraph,"",@"SHT_CUDA_CALLGRAPH"
	.align	4
	.sectionentsize	8
	.align		4
        /*0000*/ 	.word	0x00000000
	.align		4
        /*0004*/ 	.word	0xffffffff
	.align		4
        /*0008*/ 	.word	0x00000000
	.align		4
        /*000c*/ 	.word	0xfffffffe
	.align		4
        /*0010*/ 	.word	0x00000000
	.align		4
        /*0014*/ 	.word	0xfffffffd
	.align		4
        /*0018*/ 	.word	0x00000000
	.align		4
        /*001c*/ 	.word	0xfffffffc


//--------------------- .text._Z6kernelyP6uchar4ii --------------------------
	.section	.text._Z6kernelyP6uchar4ii,"ax",@progbits
	.align	128
        .global         _Z6kernelyP6uchar4ii
        .type           _Z6kernelyP6uchar4ii,@function
        .size           _Z6kernelyP6uchar4ii,(.L_x_11 - _Z6kernelyP6uchar4ii)
        .other          _Z6kernelyP6uchar4ii,@"STO_CUDA_ENTRY STV_DEFAULT"
_Z6kernelyP6uchar4ii:
.text._Z6kernelyP6uchar4ii:
[----:B------:R-:W-:Y:S01]  /*0000*/  LDC R1, c[0x0][0x37c] ;  /* 0x0000df00ff017b82 */ /* 0x000fe20000000800 */
[----:B------:R-:W0:Y:S01]  /*0010*/  S2R R2, SR_CTAID.Y ;  /* 0x0000000000027919 */ /* 0x000e220000002600 */
[----:B------:R-:W1:Y:S01]  /*0020*/  LDCU UR7, c[0x0][0x360] ;  /* 0x00006c00ff0777ac */ /* 0x000e620008000800 */
[----:B------:R-:W0:Y:S01]  /*0030*/  S2R R5, SR_TID.Y ;  /* 0x0000000000057919 */ /* 0x000e220000002200 */
[----:B------:R-:W0:Y:S01]  /*0040*/  LDCU UR6, c[0x0][0x364] ;  /* 0x00006c80ff0677ac */ /* 0x000e220008000800 */
[----:B------:R-:W1:Y:S01]  /*0050*/  S2R R0, SR_CTAID.X ;  /* 0x0000000000007919 */ /* 0x000e620000002500 */
[----:B------:R-:W2:Y:S01]  /*0060*/  LDCU UR4, c[0x0][0x394] ;  /* 0x00007280ff0477ac */ /* 0x000ea20008000800 */
[----:B------:R-:W1:Y:S01]  /*0070*/  S2R R3, SR_TID.X ;  /* 0x0000000000037919 */ /* 0x000e620000002100 */
[----:B0-----:R-:W-:-:S05]  /*0080*/  IMAD R2, R2, UR6, R5 ;  /* 0x0000000602027c24 */ /* 0x001fca000f8e0205 */
[----:B--2---:R-:W-:Y:S01]  /*0090*/  ISETP.GE.AND P0, PT, R2, UR4, PT ;  /* 0x0000000402007c0c */ /* 0x004fe2000bf06270 */
[----:B-1----:R-:W-:-:S12]  /*00a0*/  IMAD R0, R0, UR7, R3 ;  /* 0x0000000700007c24 */ /* 0x002fd8000f8e0203 */
[----:B------:R-:W-:Y:S05]  /*00b0*/  @P0 EXIT ;  /* 0x000000000000094d */ /* 0x000fea0003800000 */
[----:B------:R-:W0:Y:S01]  /*00c0*/  LDCU UR4, c[0x0][0x374] ;  /* 0x00006e80ff0477ac */ /* 0x000e220008000800 */
[----:B------:R-:W1:Y:S01]  /*00d0*/  LDCU UR5, c[0x0][0x370] ;  /* 0x00006e00ff0577ac */ /* 0x000e620008000800 */
[----:B------:R-:W2:Y:S01]  /*00e0*/  LDCU.64 UR8, c[0x0][0x358] ;  /* 0x00006b00ff0877ac */ /* 0x000ea20008000a00 */
[----:B------:R-:W3:Y:S01]  /*00f0*/  LDCU UR16, c[0x0][0x390] ;  /* 0x00007200ff1077ac */ /* 0x000ee20008000800 */
[----:B0-----:R-:W-:Y:S02]  /*0100*/  UIMAD UR6, UR6, UR4, URZ ;  /* 0x00000004060672a4 */ /* 0x001fe4000f8e02ff */
[----:B-12---:R-:W-:-:S12]  /*0110*/  UIMAD UR7, UR7, UR5, URZ ;  /* 0x00000005070772a4 */ /* 0x006fd8000f8e02ff */
.L_x_5:
[----:B------:R-:W0:Y:S01]  /*0120*/  LDCU UR4, c[0x0][0x390] ;  /* 0x00007200ff0477ac */ /* 0x000e220008000800 */
[----:B------:R-:W-:Y:S01]  /*0130*/  BSSY.RECONVERGENT B0, `(.L_x_0) ;  /* 0x00000b4000007945 */ /* 0x000fe20003800200 */
[----:B0-----:R-:W-:-:S13]  /*0140*/  ISETP.GE.AND P0, PT, R0, UR4, PT ;  /* 0x0000000400007c0c */ /* 0x001fda000bf06270 */
[----:B-1----:R-:W-:Y:S05]  /*0150*/  @P0 BRA `(.L_x_1) ;  /* 0x0000000800c40947 */ /* 0x002fea0003800000 */
[----:B------:R-:W0:Y:S01]  /*0160*/  LDC.64 R10, c[0x0][0x388] ;  /* 0x0000e200ff0a7b82 */ /* 0x000e220000000a00 */
[C---:B------:R-:W-:Y:S01]  /*0170*/  VIADD R9, R2.reuse, 0xffffffff ;  /* 0xffffffff02097836 */ /* 0x040fe20000000000 */
[----:B------:R-:W-:Y:S01]  /*0180*/  I2FP.F32.U32 R7, R2 ;  /* 0x0000000200077245 */ /* 0x000fe20000201000 */
[----:B------:R-:W-:Y:S02]  /*0190*/  VIADD R23, R2, 0x1 ;  /* 0x0000000102177836 */ /* 0x000fe40000000000 */
[----:B------:R-:W-:Y:S01]  /*01a0*/  IMAD.MOV.U32 R3, RZ, RZ, R0 ;  /* 0x000000ffff037224 */ /* 0x000fe200078e0000 */
[----:B------:R-:W-:Y:S02]  /*01b0*/  I2FP.F32.S32 R9, R9 ;  /* 0x0000000900097245 */ /* 0x000fe40000201400 */
[----:B------:R-:W-:-:S07]  /*01c0*/  I2FP.F32.U32 R23, R23 ;  /* 0x0000001700177245 */ /* 0x000fce0000201000 */
.L_x_4:
[----:B-1----:R-:W1:Y:S01]  /*01d0*/  LDCU UR4, c[0x0][0x380] ;  /* 0x00007000ff0477ac */ /* 0x002e620008000800 */
[----:B------:R-:W-:Y:S01]  /*01e0*/  VIADD R8, R3, 0xffffffff ;  /* 0xffffffff03087836 */ /* 0x000fe20000000000 */
[----:B------:R-:W-:Y:S01]  /*01f0*/  I2FP.F32.S32 R16, R3 ;  /* 0x0000000300107245 */ /* 0x000fe20000201400 */
[----:B------:R-:W-:Y:S01]  /*0200*/  IMAD.MOV.U32 R4, RZ, RZ, -0x3e000000 ;  /* 0xc2000000ff047424 */ /* 0x000fe200078e00ff */
[----:B------:R-:W-:Y:S01]  /*0210*/  UMOV UR5, URZ ;  /* 0x000000ff00057c82 */ /* 0x000fe20008000000 */
[----:B------:R-:W-:Y:S01]  /*0220*/  IMAD.MOV.U32 R17, RZ, RZ, R9 ;  /* 0x000000ffff117224 */ /* 0x000fe200078e0009 */
[----:B------:R-:W-:Y:S01]  /*0230*/  I2FP.F32.S32 R8, R8 ;  /* 0x0000000800087245 */ /* 0x000fe20000201400 */
[----:B------:R-:W-:Y:S02]  /*0240*/  IMAD.MOV.U32 R13, RZ, RZ, R7 ;  /* 0x000000ffff0d7224 */ /* 0x000fe400078e0007 */
[----:B------:R-:W-:Y:S02]  /*0250*/  IMAD.MOV.U32 R12, RZ, RZ, R16 ;  /* 0x000000ffff0c7224 */ /* 0x000fe400078e0010 */
[----:B------:R-:W-:-:S02]  /*0260*/  IMAD.MOV.U32 R6, RZ, RZ, R8 ;  /* 0x000000ffff067224 */ /* 0x000fc400078e0008 */
[----:B------:R-:W-:Y:S01]  /*0270*/  IMAD.MOV.U32 R22, RZ, RZ, R8 ;  /* 0x000000ffff167224 */ /* 0x000fe200078e0008 */
[----:B-1----:R-:W5:Y:S03]  /*0280*/  TEX.LL R5, R24, R8, R4, UR4, 2D, 0x7 ;  /* 0x28ff040408187f60 */ /* 0x002f6600089e0705 */
[----:B------:R-:W5:Y:S02]  /*0290*/  TEX.LL R6, R20, R6, R4, UR4, 2D, 0x7 ;  /* 0x28ff040406147f60 */ /* 0x000f6400089e0706 */
[----:B------:R-:W5:Y:S01]  /*02a0*/  TEX.LL R22, R18, R22, R4, UR4, 2D, 0x7 ;  /* 0x28ff040416127f60 */ /* 0x000f6200089e0716 */
[----:B------:R-:W5:Y:S01]  /*02b0*/  TEX.LL R8, R14, R16, R4, UR4, 2D, 0x7 ;  /* 0x28ff0404100e7f60 */ /* 0x000f6200089e0708 */
[----:B------:R-:W5:Y:S01]  /*02c0*/  TEX.LL R17, R12, R12, R4, UR4, 2D, 0x7 ;  /* 0x28ff04040c0c7f60 */ /* 0x000f6200089e0711 */
[----:B------:R-:W-:Y:S01]  /*02d0*/  UMOV UR10, 0x39581062 ;  /* 0x39581062000a7882 */ /* 0x000fe20000000000 */
[----:B------:R-:W-:Y:S01]  /*02e0*/  UMOV UR11, 0x3fe2c8b4 ;  /* 0x3fe2c8b4000b7882 */ /* 0x000fe20000000000 */
[----:B------:R-:W-:Y:S01]  /*02f0*/  UMOV UR12, 0xe5604189 ;  /* 0xe5604189000c7882 */ /* 0x000fe20000000000 */
[----:B------:R-:W-:Y:S01]  /*0300*/  UMOV UR13, 0x3fd322d0 ;  /* 0x3fd322d0000d7882 */ /* 0x000fe20000000000 */
[----:B------:R-:W-:Y:S01]  /*0310*/  UMOV UR14, 0x9fbe76c9 ;  /* 0x9fbe76c9000e7882 */ /* 0x000fe20000000000 */
[----:B------:R-:W-:Y:S01]  /*0320*/  UMOV UR15, 0x3fbd2f1a ;  /* 0x3fbd2f1a000f7882 */ /* 0x000fe20000000000 */
[----:B------:R-:W-:-:S04]  /*0330*/  DEPBAR.LE SB5, 0x4 ;  /* 0x0000d1000000791a */ /* 0x000fc80000000000 */
[----:B------:R-:W-:Y:S02]  /*0340*/  LOP3.LUT R29, R25, 0xff, RZ, 0xc0, !PT ;  /* 0x000000ff191d7812 */ /* 0x000fe400078ec0ff */
[----:B------:R-:W-:Y:S02]  /*0350*/  LOP3.LUT R28, R24, 0xff, RZ, 0xc0, !PT ;  /* 0x000000ff181c7812 */ /* 0x000fe400078ec0ff */
[----:B------:R1:W2:Y:S01]  /*0360*/  I2F.F64.U16 R26, R29 ;  /* 0x0000001d001a7312 */ /* 0x0002a20000101800 */
[----:B------:R-:W-:Y:S01]  /*0370*/  LOP3.LUT R5, R5, 0xff, RZ, 0xc0, !PT ;  /* 0x000000ff05057812 */ /* 0x000fe200078ec0ff */
[----:B------:R-:W-:-:S04]  /*0380*/  DEPBAR.LE SB5, 0x2 ;  /* 0x0000d0800000791a */ /* 0x000fc80000000000 */
[----:B------:R-:W-:Y:S02]  /*0390*/  LOP3.LUT R6, R6, 0xff, RZ, 0xc0, !PT ;  /* 0x000000ff06067812 */ /* 0x000fe400078ec0ff */
[----:B------:R-:W-:Y:S02]  /*03a0*/  LOP3.LUT R19, R19, 0xff, RZ, 0xc0, !PT ;  /* 0x000000ff13137812 */ /* 0x000fe400078ec0ff */
[----:B------:R-:W-:Y:S01]  /*03b0*/  LOP3.LUT R22, R22, 0xff, RZ, 0xc0, !PT ;  /* 0x000000ff16167812 */ /* 0x000fe200078ec0ff */
[----:B------:R4:W3:Y:S01]  /*03c0*/  I2F.F64.U16 R24, R28 ;  /* 0x0000001c00187312 */ /* 0x0008e20000101800 */
[----:B-1----:R-:W-:Y:S01]  /*03d0*/  LOP3.LUT R29, R21, 0xff, RZ, 0xc0, !PT ;  /* 0x000000ff151d7812 */ /* 0x002fe200078ec0ff */
[----:B------:R-:W-:-:S04]  /*03e0*/  DEPBAR.LE SB5, 0x1 ;  /* 0x0000d0400000791a */ /* 0x000fc80000000000 */
[----:B------:R-:W-:Y:S01]  /*03f0*/  LOP3.LUT R8, R8, 0xff, RZ, 0xc0, !PT ;  /* 0x000000ff08087812 */ /* 0x000fe200078ec0ff */
[----:B--2---:R-:W-:Y:S01]  /*0400*/  DMUL R26, R26, UR10 ;  /* 0x0000000a1a1a7c28 */ /* 0x004fe20008000000 */
[----:B----4-:R-:W-:-:S04]  /*0410*/  LOP3.LUT R28, R20, 0xff, RZ, 0xc0, !PT ;  /* 0x000000ff141c7812 */ /* 0x010fc800078ec0ff */
[----:B------:R-:W-:Y:S03]  /*0420*/  I2F.F64.U16 R20, R28 ;  /* 0x0000001c00147312 */ /* 0x000fe60000101800 */
[----:B---3--:R-:W-:-:S05]  /*0430*/  DFMA R26, R24, UR12, R26 ;  /* 0x0000000c181a7c2b */ /* 0x008fca000800001a */
[----:B------:R1:W2:Y:S02]  /*0440*/  I2F.F64.U16 R24, R5 ;  /* 0x0000000500187312 */ /* 0x0002a40000101800 */
[----:B-1----:R-:W-:Y:S02]  /*0450*/  LOP3.LUT R5, R18, 0xff, RZ, 0xc0, !PT ;  /* 0x000000ff12057812 */ /* 0x002fe400078ec0ff */
[----:B------:R-:W-:Y:S01]  /*0460*/  LOP3.LUT R18, R15, 0xff, RZ, 0xc0, !PT ;  /* 0x000000ff0f127812 */ /* 0x000fe200078ec0ff */
[----:B--2---:R-:W-:-:S03]  /*0470*/  DFMA R26, R24, UR14, R26 ;  /* 0x0000000e181a7c2b */ /* 0x004fc6000800001a */
[----:B------:R-:W1:Y:S05]  /*0480*/  I2F.F64.U16 R24, R29 ;  /* 0x0000001d00187312 */ /* 0x000e6a0000101800 */
[----:B------:R-:W-:-:S03]  /*0490*/  DADD R26, RZ, -R26 ;  /* 0x00000000ff1a7229 */ /* 0x000fc6000000081a */
[----:B------:R-:W-:Y:S01]  /*04a0*/  I2F.F64.U16 R28, R5 ;  /* 0x00000005001c7312 */ /* 0x000fe20000101800 */
[----:B-1----:R-:W-:-:S08]  /*04b0*/  DMUL R24, R24, UR10 ;  /* 0x0000000a18187c28 */ /* 0x002fd00008000000 */
[----:B------:R-:W-:Y:S02]  /*04c0*/  DFMA R20, R20, UR12, R24 ;  /* 0x0000000c14147c2b */ /* 0x000fe40008000018 */
[----:B------:R1:W2:Y:S02]  /*04d0*/  I2F.F64.U16 R24, R6 ;  /* 0x0000000600187312 */ /* 0x0002a40000101800 */
[----:B-1----:R-:W-:-:S06]  /*04e0*/  LOP3.LUT R6, R14, 0xff, RZ, 0xc0, !PT ;  /* 0x000000ff0e067812 */ /* 0x002fcc00078ec0ff */
[----:B------:R-:W-:Y:S01]  /*04f0*/  I2F.F64.U16 R14, R6 ;  /* 0x00000006000e7312 */ /* 0x000fe20000101800 */
[----:B--2---:R-:W-:-:S08]  /*0500*/  DFMA R20, R24, UR14, R20 ;  /* 0x0000000e18147c2b */ /* 0x004fd00008000014 */
[----:B------:R-:W-:Y:S02]  /*0510*/  DADD R24, R20, R20 ;  /* 0x0000000014187229 */ /* 0x000fe40000000014 */
[----:B------:R-:W-:-:S06]  /*0520*/  DFMA R20, RZ, R20, R26 ;  /* 0x00000014ff14722b */ /* 0x000fcc000000001a */
[----:B------:R-:W-:Y:S01]  /*0530*/  DADD R24, R26, -R24 ;  /* 0x000000001a187229 */ /* 0x000fe20000000818 */
[----:B------:R-:W1:Y:S08]  /*0540*/  I2F.F64.U16 R26, R19 ;  /* 0x00000013001a7312 */ /* 0x000e700000101800 */
[----:B------:R-:W-:Y:S01]  /*0550*/  I2F.F64.U16 R18, R18 ;  /* 0x0000001200127312 */ /* 0x000fe20000101800 */
[----:B-1----:R-:W-:-:S08]  /*0560*/  DMUL R26, R26, UR10 ;  /* 0x0000000a1a1a7c28 */ /* 0x002fd00008000000 */
[----:B------:R-:W-:Y:S02]  /*0570*/  DFMA R28, R28, UR12, R26 ;  /* 0x0000000c1c1c7c2b */ /* 0x000fe4000800001a */
[----:B------:R-:W1:Y:S01]  /*0580*/  I2F.F64.U16 R26, R22 ;  /* 0x00000016001a7312 */ /* 0x000e620000101800 */
[----:B-----5:R-:W-:Y:S02]  /*0590*/  LOP3.LUT R5, R13, 0xff, RZ, 0xc0, !PT ;  /* 0x000000ff0d057812 */ /* 0x020fe400078ec0ff */
[----:B------:R-:W-:-:S03]  /*05a0*/  LOP3.LUT R17, R17, 0xff, RZ, 0xc0, !PT ;  /* 0x000000ff11117812 */ /* 0x000fc600078ec0ff */
[----:B-1----:R-:W-:Y:S02]  /*05b0*/  DFMA R26, R26, UR14, R28 ;  /* 0x0000000e1a1a7c2b */ /* 0x002fe4000800001c */
[----:B------:R-:W-:Y:S01]  /*05c0*/  DMUL R28, R18, UR10 ;  /* 0x0000000a121c7c28 */ /* 0x000fe20008000000 */
[----:B------:R1:W2:Y:S05]  /*05d0*/  I2F.F64.U16 R18, R8 ;  /* 0x0000000800127312 */ /* 0x0002aa0000101800 */
[----:B------:R-:W-:Y:S02]  /*05e0*/  DADD R20, R20, R26 ;  /* 0x0000000014147229 */ /* 0x000fe4000000001a */
[----:B------:R-:W-:Y:S01]  /*05f0*/  DFMA R28, R14, UR12, R28 ;  /* 0x0000000c0e1c7c2b */ /* 0x000fe2000800001c */
[----:B------:R3:W4:Y:S01]  /*0600*/  I2F.F64.U16 R14, R5 ;  /* 0x00000005000e7312 */ /* 0x0007220000101800 */
[----:B------:R-:W-:Y:S01]  /*0610*/  DADD R26, R24, -R26 ;  /* 0x00000000181a7229 */ /* 0x000fe2000000081a */
[----:B-1----:R-:W-:-:S05]  /*0620*/  VIADD R8, R3, 0x1 ;  /* 0x0000000103087836 */ /* 0x002fca0000000000 */
[----:B--2---:R-:W-:Y:S01]  /*0630*/  DFMA R18, R18, UR14, R28 ;  /* 0x0000000e12127c2b */ /* 0x004fe2000800001c */
[----:B---3--:R-:W-:Y:S01]  /*0640*/  LOP3.LUT R5, R12, 0xff, RZ, 0xc0, !PT ;  /* 0x000000ff0c057812 */ /* 0x008fe200078ec0ff */
[----:B------:R-:W-:Y:S01]  /*0650*/  I2F.F64.U16 R28, R17 ;  /* 0x00000011001c7312 */ /* 0x000fe20000101800 */
[----:B------:R-:W-:Y:S01]  /*0660*/  I2FP.F32.S32 R8, R8 ;  /* 0x0000000800087245 */ /* 0x000fe20000201400 */
[----:B----4-:R-:W-:-:S04]  /*0670*/  DMUL R14, R14, UR10 ;  /* 0x0000000a0e0e7c28 */ /* 0x010fc80008000000 */
[----:B------:R-:W-:Y:S02]  /*0680*/  IMAD.MOV.U32 R22, RZ, RZ, R8 ;  /* 0x000000ffff167224 */ /* 0x000fe400078e0008 */
[----:B------:R-:W1:Y:S01]  /*0690*/  I2F.F64.U16 R12, R5 ;  /* 0x00000005000c7312 */ /* 0x000e620000101800 */
[----:B------:R-:W-:Y:S02]  /*06a0*/  DADD R24, R18, R18 ;  /* 0x0000000012187229 */ /* 0x000fe40000000012 */
[----:B------:R-:W-:Y:S02]  /*06b0*/  DFMA R26, RZ, R18, R26 ;  /* 0x00000012ff1a722b */ /* 0x000fe4000000001a */
[----:B-1----:R-:W-:-:S04]  /*06c0*/  DFMA R12, R12, UR12, R14 ;  /* 0x0000000c0c0c7c2b */ /* 0x002fc8000800000e */
[----:B------:R-:W-:Y:S01]  /*06d0*/  DADD R14, R20, -R24 ;  /* 0x00000000140e7229 */ /* 0x000fe20000000818 */
[----:B------:R-:W-:Y:S02]  /*06e0*/  IMAD.MOV.U32 R21, RZ, RZ, R7 ;  /* 0x000000ffff157224 */ /* 0x000fe400078e0007 */
[----:B------:R-:W-:Y:S01]  /*06f0*/  IMAD.MOV.U32 R20, RZ, RZ, R8 ;  /* 0x000000ffff147224 */ /* 0x000fe200078e0008 */
[----:B------:R-:W-:Y:S01]  /*0700*/  DFMA R12, R28, UR14, R12 ;  /* 0x0000000e1c0c7c2b */ /* 0x000fe2000800000c */
[----:B------:R-:W-:Y:S02]  /*0710*/  IMAD.MOV.U32 R29, RZ, RZ, R23 ;  /* 0x000000ffff1d7224 */ /* 0x000fe400078e0017 */
[----:B------:R-:W-:-:S04]  /*0720*/  IMAD.MOV.U32 R28, RZ, RZ, R16 ;  /* 0x000000ffff1c7224 */ /* 0x000fc800078e0010 */
[----:B------:R-:W5:Y:S01]  /*0730*/  TEX.LL R5, R16, R28, R4, UR4, 2D, 0x7 ;  /* 0x28ff04041c107f60 */ /* 0x000f6200089e0705 */
[----:B------:R-:W5:Y:S01]  /*0740*/  TEX.LL R6, R18, R8, R4, UR4, 2D, 0x7 ;  /* 0x28ff040408127f60 */ /* 0x000f6200089e0706 */
[----:B------:R-:W5:Y:S01]  /*0750*/  TEX.LL R8, R20, R20, R4, UR4, 2D, 0x7 ;  /* 0x28ff040414147f60 */ /* 0x000f6200089e0708 */
[----:B------:R1:W5:Y:S01]  /*0760*/  TEX.LL R22, R24, R22, R4, UR4, 2D, 0x7 ;  /* 0x28ff040416187f60 */ /* 0x00036200089e0716 */
[-C--:B------:R-:W-:Y:S01]  /*0770*/  DFMA R14, RZ, R12.reuse, R14 ;  /* 0x0000000cff0e722b */ /* 0x080fe2000000000e */
[----:B------:R-:W-:Y:S01]  /*0780*/  BSSY.RECONVERGENT B1, `(.L_x_2) ;  /* 0x0000044000017945 */ /* 0x000fe20003800200 */
[----:B------:R-:W-:Y:S01]  /*0790*/  DFMA R26, RZ, R12, R26 ;  /* 0x0000000cff1a722b */ /* 0x000fe2000000001a */
[----:B------:R-:W-:-:S04]  /*07a0*/  DEPBAR.LE SB5, 0x3 ;  /* 0x0000d0c00000791a */ /* 0x000fc80000000000 */
[----:B------:R-:W-:Y:S02]  /*07b0*/  LOP3.LUT R17, R17, 0xff, RZ, 0xc0, !PT ;  /* 0x000000ff11117812 */ /* 0x000fe400078ec0ff */
[----:B------:R-:W-:Y:S02]  /*07c0*/  LOP3.LUT R16, R16, 0xff, RZ, 0xc0, !PT ;  /* 0x000000ff10107812 */ /* 0x000fe400078ec0ff */
[----:B------:R-:W2:Y:S01]  /*07d0*/  I2F.F64.U16 R12, R17 ;  /* 0x00000011000c7312 */ /* 0x000ea20000101800 */
[----:B------:R-:W-:Y:S01]  /*07e0*/  LOP3.LUT R28, R5, 0xff, RZ, 0xc0, !PT ;  /* 0x000000ff051c7812 */ /* 0x000fe200078ec0ff */
[----:B------:R-:W-:-:S04]  /*07f0*/  DEPBAR.LE SB5, 0x2 ;  /* 0x0000d0800000791a */ /* 0x000fc80000000000 */
[----:B------:R-:W-:Y:S02]  /*0800*/  LOP3.LUT R29, R18, 0xff, RZ, 0xc0, !PT ;  /* 0x000000ff121d7812 */ /* 0x000fe400078ec0ff */
[----:B------:R-:W-:Y:S01]  /*0810*/  LOP3.LUT R6, R6, 0xff, RZ, 0xc0, !PT ;  /* 0x000000ff06067812 */ /* 0x000fe200078ec0ff */
[----:B------:R-:W3:Y:S01]  /*0820*/  I2F.F64.U16 R16, R16 ;  /* 0x0000001000107312 */ /* 0x000ee20000101800 */
[----:B--2---:R-:W-:-:S07]  /*0830*/  DMUL R12, R12, UR10 ;  /* 0x0000000a0c0c7c28 */ /* 0x004fce0008000000 */
[----:B-1----:R1:W2:Y:S01]  /*0840*/  I2F.F64.U16 R4, R28 ;  /* 0x0000001c00047312 */ /* 0x0022a20000101800 */
[----:B-----5:R-:W-:Y:S02]  /*0850*/  LOP3.LUT R20, R20, 0xff, RZ, 0xc0, !PT ;  /* 0x000000ff14147812 */ /* 0x020fe400078ec0ff */
[----:B------:R-:W-:Y:S02]  /*0860*/  LOP3.LUT R25, R25, 0xff, RZ, 0xc0, !PT ;  /* 0x000000ff19197812 */ /* 0x000fe400078ec0ff */
[----:B------:R-:W-:Y:S01]  /*0870*/  LOP3.LUT R24, R24, 0xff, RZ, 0xc0, !PT ;  /* 0x000000ff18187812 */ /* 0x000fe200078ec0ff */
[----:B---3--:R-:W-:Y:S01]  /*0880*/  DFMA R12, R16, UR12, R12 ;  /* 0x0000000c100c7c2b */ /* 0x008fe2000800000c */
[----:B-1----:R-:W-:Y:S01]  /*0890*/  LOP3.LUT R28, R19, 0xff, RZ, 0xc0, !PT ;  /* 0x000000ff131c7812 */ /* 0x002fe200078ec0ff */
[----:B------:R-:W-:Y:S01]  /*08a0*/  I2F.F64.U16 R16, R6 ;  /* 0x0000000600107312 */ /* 0x000fe20000101800 */
[----:B------:R-:W-:Y:S02]  /*08b0*/  LOP3.LUT R8, R8, 0xff, RZ, 0xc0, !PT ;  /* 0x000000ff08087812 */ /* 0x000fe400078ec0ff */
[----:B------:R-:W-:-:S03]  /*08c0*/  LOP3.LUT R22, R22, 0xff, RZ, 0xc0, !PT ;  /* 0x000000ff16167812 */ /* 0x000fc600078ec0ff */
[----:B--2---:R-:W-:Y:S02]  /*08d0*/  DFMA R4, R4, UR14, R12 ;  /* 0x0000000e04047c2b */ /* 0x004fe4000800000c */
[----:B------:R-:W1:Y:S06]  /*08e0*/  I2F.F64.U16 R12, R28 ;  /* 0x0000001c000c7312 */ /* 0x000e6c0000101800 */
[----:B------:R-:W-:Y:S02]  /*08f0*/  DFMA R26, RZ, R4, R26 ;  /* 0x00000004ff1a722b */ /* 0x000fe4000000001a */
[----:B------:R2:W3:Y:S01]  /*0900*/  I2F.F64.U16 R18, R29 ;  /* 0x0000001d00127312 */ /* 0x0004e20000101800 */
[----:B-1----:R-:W-:-:S02]  /*0910*/  DMUL R12, R12, UR10 ;  /* 0x0000000a0c0c7c28 */ /* 0x002fc40008000000 */
[----:B--2---:R-:W-:-:S05]  /*0920*/  DFMA R28, R4, 2, R14 ;  /* 0x40000000041c782b */ /* 0x004fca000000000e */
[----:B------:R-:W-:Y:S01]  /*0930*/  I2F.F64.U16 R14, R22 ;  /* 0x00000016000e7312 */ /* 0x000fe20000101800 */
[----:B---3--:R-:W-:Y:S01]  /*0940*/  DFMA R18, R18, UR12, R12 ;  /* 0x0000000c12127c2b */ /* 0x008fe2000800000c */
[----:B------:R-:W-:-:S06]  /*0950*/  LOP3.LUT R12, R21, 0xff, RZ, 0xc0, !PT ;  /* 0x000000ff150c7812 */ /* 0x000fcc00078ec0ff */
[----:B------:R-:W-:Y:S01]  /*0960*/  I2F.F64.U16 R20, R20 ;  /* 0x0000001400147312 */ /* 0x000fe20000101800 */
[----:B------:R-:W-:-:S07]  /*0970*/  DFMA R16, R16, UR14, R18 ;  /* 0x0000000e10107c2b */ /* 0x000fce0008000012 */
[----:B------:R-:W1:Y:S01]  /*0980*/  I2F.F64.U16 R12, R12 ;  /* 0x0000000c000c7312 */ /* 0x000e620000101800 */
[--C-:B------:R-:W-:Y:S02]  /*0990*/  DADD R28, R28, -R16.reuse ;  /* 0x000000001c1c7229 */ /* 0x100fe40000000810 */
[----:B------:R-:W-:Y:S02]  /*09a0*/  DADD R26, R26, R16 ;  /* 0x000000001a1a7229 */ /* 0x000fe40000000010 */
[----:B-1----:R-:W-:-:S03]  /*09b0*/  DMUL R18, R12, UR10 ;  /* 0x0000000a0c127c28 */ /* 0x002fc60008000000 */
[----:B------:R-:W1:Y:S05]  /*09c0*/  I2F.F64.U16 R12, R25 ;  /* 0x00000019000c7312 */ /* 0x000e6a0000101800 */
[----:B------:R-:W-:-:S03]  /*09d0*/  DFMA R20, R20, UR12, R18 ;  /* 0x0000000c14147c2b */ /* 0x000fc60008000012 */
[----:B------:R-:W2:Y:S01]  /*09e0*/  I2F.F64.U16 R18, R8 ;  /* 0x0000000800127312 */ /* 0x000ea20000101800 */
[----:B-1----:R-:W-:-:S07]  /*09f0*/  DMUL R12, R12, UR10 ;  /* 0x0000000a0c0c7c28 */ /* 0x002fce0008000000 */
[----:B------:R-:W1:Y:S01]  /*0a00*/  I2F.F64.U16 R24, R24 ;  /* 0x0000001800187312 */ /* 0x000e620000101800 */
[----:B--2---:R-:W-:Y:S01]  /*0a10*/  DFMA R18, R18, UR14, R20 ;  /* 0x0000000e12127c2b */ /* 0x004fe20008000014 */
[----:B------:R-:W-:Y:S02]  /*0a20*/  IMAD.MOV.U32 R20, RZ, RZ, 0x0 ;  /* 0x00000000ff147424 */ /* 0x000fe400078e00ff */
[----:B------:R-:W-:Y:S01]  /*0a30*/  IMAD.MOV.U32 R21, RZ, RZ, 0x3fd80000 ;  /* 0x3fd80000ff157424 */ /* 0x000fe200078e00ff */
[----:B-1----:R-:W-:-:S04]  /*0a40*/  DFMA R12, R24, UR12, R12 ;  /* 0x0000000c180c7c2b */ /* 0x002fc8000800000c */
[----:B------:R-:W-:Y:S02]  /*0a50*/  DFMA R28, RZ, R18, R28 ;  /* 0x00000012ff1c722b */ /* 0x000fe4000000001c */
[----:B------:R-:W-:Y:S02]  /*0a60*/  DFMA R26, R18, 2, R26 ;  /* 0x40000000121a782b */ /* 0x000fe4000000001a */
[----:B------:R-:W-:-:S08]  /*0a70*/  DFMA R12, R14, UR14, R12 ;  /* 0x0000000e0e0c7c2b */ /* 0x000fd0000800000c */
[--C-:B------:R-:W-:Y:S02]  /*0a80*/  DADD R28, R28, R12.reuse ;  /* 0x000000001c1c7229 */ /* 0x100fe4000000000c */
[----:B------:R-:W-:-:S06]  /*0a90*/  DADD R26, R26, R12 ;  /* 0x000000001a1a7229 */ /* 0x000fcc000000000c */
[----:B------:R-:W-:-:S08]  /*0aa0*/  DMUL R14, R28, R28 ;  /* 0x0000001c1c0e7228 */ /* 0x000fd00000000000 */
[----:B------:R-:W-:-:S06]  /*0ab0*/  DFMA R14, R26, R26, R14 ;  /* 0x0000001a1a0e722b */ /* 0x000fcc000000000e */
[----:B------:R-:W1:Y:S04]  /*0ac0*/  MUFU.RSQ64H R17, R15 ;  /* 0x0000000f00117308 */ /* 0x000e680000001c00 */
[----:B------:R-:W-:-:S05]  /*0ad0*/  VIADD R16, R15, 0xfcb00000 ;  /* 0xfcb000000f107836 */ /* 0x000fca0000000000 */
[----:B------:R-:W-:Y:S01]  /*0ae0*/  ISETP.GE.U32.AND P0, PT, R16, 0x7ca00000, PT ;  /* 0x7ca000001000780c */ /* 0x000fe20003f06070 */
[----:B-1----:R-:W-:-:S08]  /*0af0*/  DMUL R4, R16, R16 ;  /* 0x0000001010047228 */ /* 0x002fd00000000000 */
[----:B------:R-:W-:-:S08]  /*0b00*/  DFMA R4, R14, -R4, 1 ;  /* 0x3ff000000e04742b */ /* 0x000fd00000000804 */
[----:B------:R-:W-:Y:S02]  /*0b10*/  DFMA R20, R4, R20, 0.5 ;  /* 0x3fe000000414742b */ /* 0x000fe40000000014 */
[----:B------:R-:W-:-:S08]  /*0b20*/  DMUL R4, R16, R4 ;  /* 0x0000000410047228 */ /* 0x000fd00000000000 */
[----:B------:R-:W-:-:S08]  /*0b30*/  DFMA R20, R20, R4, R16 ;  /* 0x000000041414722b */ /* 0x000fd00000000010 */
[----:B------:R-:W-:Y:S02]  /*0b40*/  DMUL R12, R14, R20 ;  /* 0x000000140e0c7228 */ /* 0x000fe40000000000 */
[----:B------:R-:W-:Y:S02]  /*0b50*/  VIADD R19, R21, 0xfff00000 ;  /* 0xfff0000015137836 */ /* 0x000fe40000000000 */
[----:B------:R-:W-:-:S04]  /*0b60*/  IMAD.MOV.U32 R18, RZ, RZ, R20 ;  /* 0x000000ffff127224 */ /* 0x000fc800078e0014 */
[----:B------:R-:W-:-:S08]  /*0b70*/  DFMA R4, R12, -R12, R14 ;  /* 0x8000000c0c04722b */ /* 0x000fd0000000000e */
[----:B------:R-:W-:Y:S01]  /*0b80*/  DFMA R24, R4, R18, R12 ;  /* 0x000000120418722b */ /* 0x000fe2000000000c */
[----:B------:R-:W-:Y:S10]  /*0b90*/  @!P0 BRA `(.L_x_3) ;  /* 0x0000000000088947 */ /* 0x000ff40003800000 */
[----:B------:R-:W-:-:S07]  /*0ba0*/  MOV R6, 0xbc0 ;  /* 0x00000bc000067802 */ /* 0x000fce0000000f00 */
[----:B0-----:R-:W-:Y:S05]  /*0bb0*/  CALL.REL.NOINC `($__internal_0_$__cuda_sm20_dsqrt_rn_f64_mediumpath_v1) ;  /* 0x0000000000447944 */ /* 0x001fea0003c00000 */
.L_x_3:
[----:B------:R-:W-:Y:S05]  /*0bc0*/  BSYNC.RECONVERGENT B1 ;  /* 0x0000000000017941 */ /* 0x000fea0003800200 */
.L_x_2:
[----:B------:R-:W1:Y:S01]  /*0bd0*/  F2I.F64.TRUNC R24, R24 ;  /* 0x0000001800187311 */ /* 0x000e62000030d100 */
[----:B------:R-:W-:Y:S02]  /*0be0*/  IMAD R5, R2, UR16, R3 ;  /* 0x0000001002057c24 */ /* 0x000fe4000f8e0203 */
[----:B------:R-:W-:-:S05]  /*0bf0*/  VIADD R3, R3, UR7 ;  /* 0x0000000703037c36 */ /* 0x000fca0008000000 */
[----:B------:R-:W-:Y:S02]  /*0c00*/  ISETP.GE.AND P0, PT, R3, UR16, PT ;  /* 0x0000001003007c0c */ /* 0x000fe4000bf06270 */
[----:B-1----:R-:W-:-:S04]  /*0c10*/  VIMNMX.RELU R4, PT, PT, R24, 0xff, PT ;  /* 0x000000ff18047848 */ /* 0x002fc80003fe1100 */
[----:B------:R-:W-:Y:S01]  /*0c20*/  PRMT R6, R4, 0x3340, R4 ;  /* 0x0000334004067816 */ /* 0x000fe20000000004 */
[----:B0-----:R-:W-:-:S03]  /*0c30*/  IMAD.WIDE R4, R5, 0x4, R10 ;  /* 0x0000000405047825 */ /* 0x001fc600078e020a */
[----:B------:R-:W-:-:S05]  /*0c40*/  PRMT R13, R6, 0x5410, R6 ;  /* 0x00005410060d7816 */ /* 0x000fca0000000006 */
[----:B------:R1:W-:Y:S01]  /*0c50*/  STG.E desc[UR8][R4.64], R13 ;  /* 0x0000000d04007986 */ /* 0x0003e2000c101908 */
[----:B------:R-:W-:Y:S05]  /*0c60*/  @!P0 BRA `(.L_x_4) ;  /* 0xfffffff400588947 */ /* 0x000fea000383ffff */
.L_x_1:
[----:B---3--:R-:W-:Y:S05]  /*0c70*/  BSYNC.RECONVERGENT B0 ;  /* 0x0000000000007941 */ /* 0x008fea0003800200 */
.L_x_0:
[----:B------:R-:W0:Y:S01]  /*0c80*/  LDCU UR4, c[0x0][0x394] ;  /* 0x00007280ff0477ac */ /* 0x000e220008000800 */
[----:B------:R-:W-:-:S05]  /*0c90*/  VIADD R2, R2, UR6 ;  /* 0x0000000602027c36 */ /* 0x000fca0008000000 */
[----:B0-----:R-:W-:-:S13]  /*0ca0*/  ISETP.GE.AND P0, PT, R2, UR4, PT ;  /* 0x0000000402007c0c */ /* 0x001fda000bf06270 */
[----:B------:R-:W-:Y:S05]  /*0cb0*/  @!P0 BRA `(.L_x_5) ;  /* 0xfffffff400188947 */ /* 0x000fea000383ffff */
[----:B------:R-:W-:Y:S05]  /*0cc0*/  EXIT ;  /* 0x000000000000794d */ /* 0x000fea0003800000 */
        .weak           $__internal_0_$__cuda_sm20_dsqrt_rn_f64_mediumpath_v1
        .type           $__internal_0_$__cuda_sm20_dsqrt_rn_f64_mediumpath_v1,@function
        .size           $__internal_0_$__cuda_sm20_dsqrt_rn_f64_mediumpath_v1,(.L_x_11 - $__internal_0_$__cuda_sm20_dsqrt_rn_f64_mediumpath_v1)
$__internal_0_$__cuda_sm20_dsqrt_rn_f64_mediumpath_v1:
[----:B------:R-:W-:Y:S01]  /*0cd0*/  ISETP.GE.U32.AND P0, PT, R16, -0x3400000, PT ;  /* 0xfcc000001000780c */ /* 0x000fe20003f06070 */
[----:B------:R-:W-:Y:S01]  /*0ce0*/  BSSY.RECONVERGENT B2, `(.L_x_6) ;  /* 0x0000024000027945 */ /* 0x000fe20003800200 */
[----:B------:R-:W-:-:S11]  /*0cf0*/  IMAD.MOV.U32 R18, RZ, RZ, R20 ;  /* 0x000000ffff127224 */ /* 0x000fd600078e0014 */
[----:B------:R-:W-:Y:S05]  /*0d00*/  @!P0 BRA `(.L_x_7) ;  /* 0x0000000000208947 */ /* 0x000fea0003800000 */
[----:B------:R-:W-:-:S10]  /*0d10*/  DFMA.RM R18, R4, R18, R12 ;  /* 0x000000120412722b */ /* 0x000fd4000000400c */
[----:B------:R-:W-:-:S05]  /*0d20*/  IADD3 R4, P0, PT, R18, 0x1, RZ ;  /* 0x0000000112047810 */ /* 0x000fca0007f1e0ff */
[----:B------:R-:W-:-:S06]  /*0d30*/  IMAD.X R5, RZ, RZ, R19, P0 ;  /* 0x000000ffff057224 */ /* 0x000fcc00000e0613 */
[----:B------:R-:W-:-:S08]  /*0d40*/  DFMA.RP R14, -R18, R4, R14 ;  /* 0x00000004120e722b */ /* 0x000fd0000000810e */
[----:B------:R-:W-:-:S06]  /*0d50*/  DSETP.GT.AND P0, PT, R14, RZ, PT ;  /* 0x000000ff0e00722a */ /* 0x000fcc0003f04000 */
[----:B------:R-:W-:Y:S02]  /*0d60*/  FSEL R4, R4, R18, P0 ;  /* 0x0000001204047208 */ /* 0x000fe40000000000 */
[----:B------:R-:W-:Y:S01]  /*0d70*/  FSEL R5, R5, R19, P0 ;  /* 0x0000001305057208 */ /* 0x000fe20000000000 */
[----:B------:R-:W-:Y:S06]  /*0d80*/  BRA `(.L_x_8) ;  /* 0x0000000000647947 */ /* 0x000fec0003800000 */
.L_x_7:
[----:B------:R-:W-:-:S14]  /*0d90*/  DSETP.NE.AND P0, PT, R14, RZ, PT ;  /* 0x000000ff0e00722a */ /* 0x000fdc0003f05000 */
[----:B------:R-:W-:Y:S05]  /*0da0*/  @!P0 BRA `(.L_x_9) ;  /* 0x0000000000588947 */ /* 0x000fea0003800000 */
[----:B------:R-:W-:-:S13]  /*0db0*/  ISETP.GE.AND P0, PT, R15, RZ, PT ;  /* 0x000000ff0f00720c */ /* 0x000fda0003f06270 */
[----:B------:R-:W-:Y:S02]  /*0dc0*/  @!P0 IMAD.MOV.U32 R4, RZ, RZ, 0x0 ;  /* 0x00000000ff048424 */ /* 0x000fe400078e00ff */
[----:B------:R-:W-:Y:S01]  /*0dd0*/  @!P0 IMAD.MOV.U32 R5, RZ, RZ, -0x80000 ;  /* 0xfff80000ff058424 */ /* 0x000fe200078e00ff */
[----:B------:R-:W-:Y:S06]  /*0de0*/  @!P0 BRA `(.L_x_8) ;  /* 0x00000000004c8947 */ /* 0x000fec0003800000 */
[----:B------:R-:W-:-:S13]  /*0df0*/  ISETP.GT.AND P0, PT, R15, 0x7fefffff, PT ;  /* 0x7fefffff0f00780c */ /* 0x000fda0003f04270 */
[----:B------:R-:W-:Y:S05]  /*0e00*/  @P0 BRA `(.L_x_9) ;  /* 0x0000000000400947 */ /* 0x000fea0003800000 */
[----:B------:R-:W-:Y:S01]  /*0e10*/  DMUL R4, R14, 8.11296384146066816958e+31 ;  /* 0x469000000e047828 */ /* 0x000fe20000000000 */
[----:B------:R-:W-:Y:S02]  /*0e20*/  IMAD.MOV.U32 R12, RZ, RZ, RZ ;  /* 0x000000ffff0c7224 */ /* 0x000fe400078e00ff */
[----:B------:R-:W-:Y:S02]  /*0e30*/  IMAD.MOV.U32 R16, RZ, RZ, 0x0 ;  /* 0x00000000ff107424 */ /* 0x000fe400078e00ff */
[----:B------:R-:W-:Y:S01]  /*0e40*/  IMAD.MOV.U32 R17, RZ, RZ, 0x3fd80000 ;  /* 0x3fd80000ff117424 */ /* 0x000fe200078e00ff */
[----:B------:R-:W0:Y:S02]  /*0e50*/  MUFU.RSQ64H R13, R5 ;  /* 0x00000005000d7308 */ /* 0x000e240000001c00 */
[----:B0-----:R-:W-:-:S08]  /*0e60*/  DMUL R14, R12, R12 ;  /* 0x0000000c0c0e7228 */ /* 0x001fd00000000000 */
[----:B------:R-:W-:-:S08]  /*0e70*/  DFMA R14, R4, -R14, 1 ;  /* 0x3ff00000040e742b */ /* 0x000fd0000000080e */
[----:B------:R-:W-:Y:S02]  /*0e80*/  DFMA R16, R14, R16, 0.5 ;  /* 0x3fe000000e10742b */ /* 0x000fe40000000010 */
[----:B------:R-:W-:-:S08]  /*0e90*/  DMUL R14, R12, R14 ;  /* 0x0000000e0c0e7228 */ /* 0x000fd00000000000 */
[----:B------:R-:W-:-:S08]  /*0ea0*/  DFMA R14, R16, R14, R12 ;  /* 0x0000000e100e722b */ /* 0x000fd0000000000c */
[----:B------:R-:W-:Y:S02]  /*0eb0*/  DMUL R12, R4, R14 ;  /* 0x0000000e040c7228 */ /* 0x000fe40000000000 */
[----:B------:R-:W-:-:S06]  /*0ec0*/  VIADD R15, R15, 0xfff00000 ;  /* 0xfff000000f0f7836 */ /* 0x000fcc0000000000 */
[----:B------:R-:W-:-:S08]  /*0ed0*/  DFMA R16, R12, -R12, R4 ;  /* 0x8000000c0c10722b */ /* 0x000fd00000000004 */
[----:B------:R-:W-:-:S10]  /*0ee0*/  DFMA R4, R14, R16, R12 ;  /* 0x000000100e04722b */ /* 0x000fd4000000000c */
[----:B------:R-:W-:Y:S01]  /*0ef0*/  VIADD R5, R5, 0xfcb00000 ;  /* 0xfcb0000005057836 */ /* 0x000fe20000000000 */
[----:B------:R-:W-:Y:S06]  /*0f00*/  BRA `(.L_x_8) ;  /* 0x0000000000047947 */ /* 0x000fec0003800000 */
.L_x_9:
[----:B------:R-:W-:-:S11]  /*0f10*/  DADD R4, R14, R14 ;  /* 0x000000000e047229 */ /* 0x000fd6000000000e */
.L_x_8:
[----:B------:R-:W-:Y:S05]  /*0f20*/  BSYNC.RECONVERGENT B2 ;  /* 0x0000000000027941 */ /* 0x000fea0003800200 */
.L_x_6:
[----:B------:R-:W-:Y:S02]  /*0f30*/  IMAD.MOV.U32 R24, RZ, RZ, R4 ;  /* 0x000000ffff187224 */ /* 0x000fe400078e0004 */
[----:B------:R-:W-:Y:S02]  /*0f40*/  IMAD.MOV.U32 R25, RZ, RZ, R5 ;  /* 0x000000ffff197224 */ /* 0x000fe400078e0005 */
[----:B------:R-:W-:Y:S02]  /*0f50*/  IMAD.MOV.U32 R4, RZ, RZ, R6 ;  /* 0x000000ffff047224 */ /* 0x000fe400078e0006 */
[----:B------:R-:W-:-:S04]  /*0f60*/  IMAD.MOV.U32 R5, RZ, RZ, 0x0 ;  /* 0x00000000ff057424 */ /* 0x000fc800078e00ff */
[----:B------:R-:W-:Y:S05]  /*0f70*/  RET.REL.NODEC R4 `(_Z6kernelyP6uchar4ii) ;  /* 0xfffffff004207950 */ /* 0x000fea0003c3ffff */
.L_x_10:
[----:B------:R-:W-:-:S00]  /*0f80*/  BRA `(.L_x_10) ;  /* 0xfffffffc00fc7947 */ /* 0x000fc0000383ffff */
[----:B------:R-:W-:-:S00]  /*0f90*/  NOP ;  /* 0x0000000000007918 */ /* 0x000fc00000000000 */
        /* <DEDUP_REMOVED lines=14> */
.L_x_11:


//--------------------- .nv.shared.reserved.0     --------------------------
	.section	.nv.shared.reserved.0,"aw",@nobits
	.weak		__nv_reservedSMEM_offset_0_alias
	.size		__nv_reservedSMEM_offset_0_alias, 0, 64
	.other		__nv_reservedSMEM_offset_0_alias,@"STO_CUDA_RESERVED_SHARED STV_DEFAULT"
__nv_reservedSMEM_offset_0_alias:
	.zero		0
	.zero		64


//--------------------- .nv.constant0._Z6kernelyP6uchar4ii --------------------------
	.section	.nv.constant0._Z6kernelyP6uchar4ii,"a",@progbits
	.sectionflags	@""
	.align	4
.nv.constant0._Z6kernelyP6uchar4ii:
	.zero		920


//--------------------- SYMBOLS --------------------------

	.type		.nv.reservedSmem.offset0,@object
	.size		.nv.reservedSmem.offset0,0x4
